	.headerflags	@"EF_CUDA_TEXMODE_UNIFIED EF_CUDA_64BIT_ADDRESS EF_CUDA_ACCELERATORS EF_CUDA_SM90 EF_CUDA_VIRTUAL_SM(EF_CUDA_SM90)"
	.elftype	@"ET_EXEC"


//--------------------- .nv.info                  --------------------------
	.section	.nv.info,"",@"SHT_CUDA_INFO"
	.align	4


	//----- nvinfo : EIATTR_REGCOUNT
	.align		4
        /*0000*/ 	.byte	0x04, 0x2f
        /*0002*/ 	.short	(.L_1 - .L_0)
	.align		4
.L_0:
        /*0004*/ 	.word	index@(triton_poi_fused_12)
        /*0008*/ 	.word	0x0000001b


	//----- nvinfo : EIATTR_MIN_STACK_SIZE
	.align		4
.L_1:
        /*000c*/ 	.byte	0x04, 0x12
        /*000e*/ 	.short	(.L_3 - .L_2)
	.align		4
.L_2:
        /*0010*/ 	.word	index@(triton_poi_fused_12)
        /*0014*/ 	.word	0x00000000


	//----- nvinfo : EIATTR_FRAME_SIZE
	.align		4
.L_3:
        /*0018*/ 	.byte	0x04, 0x11
        /*001a*/ 	.short	(.L_5 - .L_4)
	.align		4
.L_4:
        /*001c*/ 	.word	index@(triton_poi_fused_12)
        /*0020*/ 	.word	0x00000000


	//----- nvinfo : EIATTR_MIN_STACK_SIZE
	.align		4
.L_5:
        /*0024*/ 	.byte	0x04, 0x12
        /*0026*/ 	.short	(.L_7 - .L_6)
	.align		4
.L_6:
        /*0028*/ 	.word	index@(triton_poi_fused_12)
        /*002c*/ 	.word	0x00000000
.L_7:


//--------------------- .nv.info.triton_poi_fused_12 --------------------------
	.section	.nv.info.triton_poi_fused_12,"",@"SHT_CUDA_INFO"
	.sectionflags	@""
	.align	4


	//----- nvinfo : EIATTR_CUDA_API_VERSION
	.align		4
        /*0000*/ 	.byte	0x04, 0x37
        /*0002*/ 	.short	(.L_9 - .L_8)
.L_8:
        /*0004*/ 	.word	0x0000007c


	//----- nvinfo : EIATTR_KPARAM_INFO
	.align		4
.L_9:
        /*0008*/ 	.byte	0x04, 0x17
        /*000a*/ 	.short	(.L_11 - .L_10)
.L_10:
        /*000c*/ 	.word	0x00000000
        /*0010*/ 	.short	0x0003
        /*0012*/ 	.short	0x0014
        /*0014*/ 	.byte	0x00, 0xf0, 0x11, 0x00


	//----- nvinfo : EIATTR_KPARAM_INFO
	.align		4
.L_11:
        /*0018*/ 	.byte	0x04, 0x17
        /*001a*/ 	.short	(.L_13 - .L_12)
.L_12:
        /*001c*/ 	.word	0x00000000
        /*0020*/ 	.short	0x0002
        /*0022*/ 	.short	0x0010
        /*0024*/ 	.byte	0x00, 0xf0, 0x11, 0x00


	//----- nvinfo : EIATTR_KPARAM_INFO
	.align		4
.L_13:
        /*0028*/ 	.byte	0x04, 0x17
        /*002a*/ 	.short	(.L_15 - .L_14)
.L_14:
        /*002c*/ 	.word	0x00000000
        /*0030*/ 	.short	0x0001
        /*0032*/ 	.short	0x0008
        /*0034*/ 	.byte	0x00, 0xf4, 0x21, 0x00


	//----- nvinfo : EIATTR_KPARAM_INFO
	.align		4
.L_15:
        /*0038*/ 	.byte	0x04, 0x17
        /*003a*/ 	.short	(.L_17 - .L_16)
.L_16:
        /*003c*/ 	.word	0x00000000
        /*0040*/ 	.short	0x0000
        /*0042*/ 	.short	0x0000
        /*0044*/ 	.byte	0x00, 0xf4, 0x21, 0x00


	//----- nvinfo : EIATTR_SPARSE_MMA_MASK
	.align		4
.L_17:
        /*0048*/ 	.byte	0x03, 0x50
        /*004a*/ 	.short	0x0000


	//----- nvinfo : EIATTR_MAXREG_COUNT
	.align		4
        /*004c*/ 	.byte	0x03, 0x1b
        /*004e*/ 	.short	0x00ff


	//----- nvinfo : EIATTR_EXIT_INSTR_OFFSETS
	.align		4
        /*0050*/ 	.byte	0x04, 0x1c
        /*0052*/ 	.short	(.L_19 - .L_18)


	//   ....[0]....
.L_18:
        /*0054*/ 	.word	0x00000550


	//   ....[1]....
        /*0058*/ 	.word	0x000005a0


	//----- nvinfo : EIATTR_REQNTID
	.align		4
.L_19:
        /*005c*/ 	.byte	0x04, 0x10
        /*005e*/ 	.short	(.L_21 - .L_20)
.L_20:
        /*0060*/ 	.word	0x00000080
        /*0064*/ 	.word	0x00000001
        /*0068*/ 	.word	0x00000001


	//----- nvinfo : EIATTR_CBANK_PARAM_SIZE
	.align		4
.L_21:
        /*006c*/ 	.byte	0x03, 0x19
        /*006e*/ 	.short	0x0018


	//----- nvinfo : EIATTR_PARAM_CBANK
	.align		4
        /*0070*/ 	.byte	0x04, 0x0a
        /*0072*/ 	.short	(.L_23 - .L_22)
	.align		4
.L_22:
        /*0074*/ 	.word	index@(.nv.constant0.triton_poi_fused_12)
        /*0078*/ 	.short	0x0210
        /*007a*/ 	.short	0x0018


	//----- nvinfo : EIATTR_SW_WAR
	.align		4
.L_23:
        /*007c*/ 	.byte	0x04, 0x36
        /*007e*/ 	.short	(.L_25 - .L_24)
.L_24:
        /*0080*/ 	.word	0x00000008
.L_25:


//--------------------- .nv.callgraph             --------------------------
	.section	.nv.callgraph,"",@"SHT_CUDA_CALLGRAPH"
	.align	4
	.sectionentsize	8
	.align		4
        /*0000*/ 	.word	0x00000000
	.align		4
        /*0004*/ 	.word	0xffffffff
	.align		4
        /*0008*/ 	.word	0x00000000
	.align		4
        /*000c*/ 	.word	0xfffffffe
	.align		4
        /*0010*/ 	.word	0x00000000
	.align		4
        /*0014*/ 	.word	0xfffffffd
	.align		4
        /*0018*/ 	.word	0x00000000
	.align		4
        /*001c*/ 	.word	0xfffffffc


//--------------------- .text.triton_poi_fused_12 --------------------------
	.section	.text.triton_poi_fused_12,"ax",@progbits
	.sectionflags	@"SHF_BARRIERS=1"
	.align	128
        .global         triton_poi_fused_12
        .type           triton_poi_fused_12,@function
        .size           triton_poi_fused_12,(.L_x_1 - triton_poi_fused_12)
        .other          triton_poi_fused_12,@"STO_CUDA_ENTRY STV_DEFAULT"
triton_poi_fused_12:
.text.triton_poi_fused_12:
[----:B------:R-:W0:Y:S02]  /*0000*/  LDC R1, c[0x0][0x28] ;  /* 0x00000a00ff017b82 */ /* 0x000e240000000800 */
[----:B------:R-:W1:Y:S01]  /*0010*/  S2R R16, SR_CTAID.Z ;  /* 0x0000000000107919 */ /* 0x000e620000002700 */
[----:B------:R-:W1:Y:S01]  /*0020*/  S2UR UR4, SR_CTAID.Y ;  /* 0x00000000000479c3 */ /* 0x000e620000002600 */
[----:B------:R-:W-:Y:S01]  /*0030*/  CS2R R6, SRZ ;  /* 0x0000000000067805 */ /* 0x000fe2000001ff00 */
[----:B------:R-:W-:Y:S01]  /*0040*/  ULDC.64 UR6, c[0x0][0x208] ;  /* 0x0000820000067ab9 */ /* 0x000fe20000000a00 */
[----:B------:R-:W2:Y:S01]  /*0050*/  S2R R2, SR_CTAID.X ;  /* 0x0000000000027919 */ /* 0x000ea20000002500 */
[----:B------:R-:W3:Y:S04]  /*0060*/  S2R R0, SR_TID.X ;  /* 0x0000000000007919 */ /* 0x000ee80000002100 */
[----:B------:R-:W1:Y:S08]  /*0070*/  LDC R3, c[0x0][0x10] ;  /* 0x00000400ff037b82 */ /* 0x000e700000000800 */
[----:B------:R-:W4:Y:S01]  /*0080*/  LDC.64 R8, c[0x0][0x210] ;  /* 0x00008400ff087b82 */ /* 0x000f220000000a00 */
[----:B-1----:R-:W-:-:S02]  /*0090*/  IMAD R16, R16, R3, UR4 ;  /* 0x0000000410107e24 */ /* 0x002fc4000f8e0203 */
[----:B--2---:R-:W-:Y:S02]  /*00a0*/  IMAD.SHL.U32 R2, R2, 0x10, RZ ;  /* 0x0000001002027824 */ /* 0x004fe400078e00ff */
[----:B------:R-:W-:Y:S02]  /*00b0*/  IMAD.SHL.U32 R16, R16, 0x40, RZ ;  /* 0x0000004010107824 */ /* 0x000fe400078e00ff */
[----:B---3--:R-:W-:Y:S01]  /*00c0*/  IMAD.SHL.U32 R3, R0, 0x4, RZ ;  /* 0x0000000400037824 */ /* 0x008fe200078e00ff */
[----:B------:R-:W-:-:S04]  /*00d0*/  SHF.R.U32.HI R17, RZ, 0x2, R0 ;  /* 0x00000002ff117819 */ /* 0x000fc80000011600 */
[----:B------:R-:W-:Y:S02]  /*00e0*/  LOP3.LUT R11, R2, 0xc, R3, 0xf8, !PT ;  /* 0x0000000c020b7812 */ /* 0x000fe400078ef803 */
[----:B------:R-:W-:Y:S02]  /*00f0*/  SGXT.U32 R17, R17, 0x5 ;  /* 0x000000051111781a */ /* 0x000fe40000000000 */
[----:B------:R-:W-:Y:S02]  /*0100*/  ISETP.GE.AND P0, PT, R11, 0x10, PT ;  /* 0x000000100b00780c */ /* 0x000fe40003f06270 */
[----:B------:R-:W-:Y:S02]  /*0110*/  LOP3.LUT R5, R16, R17, RZ, 0xfc, !PT ;  /* 0x0000001110057212 */ /* 0x000fe400078efcff */
[----:B------:R-:W-:Y:S02]  /*0120*/  LOP3.LUT R10, R16, 0x20, R17, 0xfe, !PT ;  /* 0x00000020100a7812 */ /* 0x000fe400078efe11 */
[C---:B------:R-:W-:Y:S01]  /*0130*/  ISETP.LT.AND P1, PT, R5.reuse, 0x18000, !P0 ;  /* 0x000180000500780c */ /* 0x040fe20004721270 */
[--C-:B------:R-:W-:Y:S01]  /*0140*/  IMAD R13, R5, 0x10, R11.reuse ;  /* 0x00000010050d7824 */ /* 0x100fe200078e020b */
[C---:B------:R-:W-:Y:S01]  /*0150*/  ISETP.LT.AND P0, PT, R10.reuse, 0x18000, !P0 ;  /* 0x000180000a00780c */ /* 0x040fe20004701270 */
[----:B------:R-:W-:Y:S01]  /*0160*/  IMAD R15, R10, 0x10, R11 ;  /* 0x000000100a0f7824 */ /* 0x000fe200078e020b */
[----:B------:R-:W-:Y:S01]  /*0170*/  CS2R R4, SRZ ;  /* 0x0000000000047805 */ /* 0x000fe2000001ff00 */
[----:B----4-:R-:W-:Y:S01]  /*0180*/  IMAD.WIDE R12, R13, 0x4, R8 ;  /* 0x000000040d0c7825 */ /* 0x010fe200078e0208 */
[----:B------:R-:W-:-:S03]  /*0190*/  CS2R R10, SRZ ;  /* 0x00000000000a7805 */ /* 0x000fc6000001ff00 */
[----:B------:R-:W-:Y:S01]  /*01a0*/  IMAD.WIDE R14, R15, 0x4, R8 ;  /* 0x000000040f0e7825 */ /* 0x000fe200078e0208 */
[----:B------:R-:W-:-:S03]  /*01b0*/  CS2R R8, SRZ ;  /* 0x0000000000087805 */ /* 0x000fc6000001ff00 */
[----:B------:R1:W2:Y:S04]  /*01c0*/  @P1 LDG.E.EL.128 R4, desc[UR6][R12.64] ;  /* 0x000000060c041981 */ /* 0x0002a8000c2e1d00 */
[----:B------:R-:W3:Y:S01]  /*01d0*/  @P0 LDG.E.EL.128 R8, desc[UR6][R14.64] ;  /* 0x000000060e080981 */ /* 0x000ee2000c2e1d00 */
[----:B------:R-:W4:Y:S01]  /*01e0*/  S2UR UR5, SR_CgaCtaId ;  /* 0x00000000000579c3 */ /* 0x000f220000008800 */
[----:B------:R-:W-:Y:S01]  /*01f0*/  IMAD.SHL.U32 R18, R0, 0x100, RZ ;  /* 0x0000010000127824 */ /* 0x000fe200078e00ff */
[----:B------:R-:W-:Y:S01]  /*0200*/  UMOV UR4, 0x400 ;  /* 0x0000040000047882 */ /* 0x000fe20000000000 */
[----:B-1----:R-:W-:-:S03]  /*0210*/  SHF.R.U32.HI R12, RZ, 0x2, R0 ;  /* 0x00000002ff0c7819 */ /* 0x002fc60000011600 */
[----:B------:R-:W-:Y:S02]  /*0220*/  LOP3.LUT R18, R18, 0x300, RZ, 0xc0, !PT ;  /* 0x0000030012127812 */ /* 0x000fe400078ec0ff */
[----:B------:R-:W-:Y:S02]  /*0230*/  LOP3.LUT R12, R12, 0x1c, RZ, 0xc0, !PT ;  /* 0x0000001c0c0c7812 */ /* 0x000fe400078ec0ff */
[C---:B------:R-:W-:Y:S02]  /*0240*/  LOP3.LUT R17, R18.reuse, R17, RZ, 0xfc, !PT ;  /* 0x0000001112117212 */ /* 0x040fe400078efcff */
[C---:B------:R-:W-:Y:S02]  /*0250*/  LOP3.LUT R20, R18.reuse, 0x40, RZ, 0xfc, !PT ;  /* 0x0000004012147812 */ /* 0x040fe400078efcff */
[C---:B------:R-:W-:Y:S02]  /*0260*/  LOP3.LUT R22, R18.reuse, 0x80, RZ, 0xfc, !PT ;  /* 0x0000008012167812 */ /* 0x040fe400078efcff */
[----:B------:R-:W-:-:S02]  /*0270*/  LOP3.LUT R24, R18, 0xc0, RZ, 0xfc, !PT ;  /* 0x000000c012187812 */ /* 0x000fc400078efcff */
[-C--:B------:R-:W-:Y:S02]  /*0280*/  LEA.HI R18, R18, R17.reuse, RZ, 0x1c ;  /* 0x0000001112127211 */ /* 0x080fe400078fe0ff */
[-C--:B------:R-:W-:Y:S02]  /*0290*/  LEA.HI R20, R20, R17.reuse, RZ, 0x1c ;  /* 0x0000001114147211 */ /* 0x080fe400078fe0ff */
[-C--:B------:R-:W-:Y:S01]  /*02a0*/  LEA.HI R22, R22, R17.reuse, RZ, 0x1c ;  /* 0x0000001116167211 */ /* 0x080fe200078fe0ff */
[----:B----4-:R-:W-:Y:S01]  /*02b0*/  UPRMT UR4, UR5, 0x654, UR4 ;  /* 0x0000065405047896 */ /* 0x010fe20008000004 */
[----:B------:R-:W-:Y:S02]  /*02c0*/  LEA.HI R24, R24, R17, RZ, 0x1c ;  /* 0x0000001118187211 */ /* 0x000fe400078fe0ff */
[----:B------:R-:W-:Y:S02]  /*02d0*/  LOP3.LUT R17, R3, 0x1fc, RZ, 0xc0, !PT ;  /* 0x000001fc03117812 */ /* 0x000fe400078ec0ff */
[----:B------:R-:W-:-:S02]  /*02e0*/  LOP3.LUT R3, R16, 0x3c, R3, 0xf8, !PT ;  /* 0x0000003c10037812 */ /* 0x000fc400078ef803 */
[----:B------:R-:W-:Y:S01]  /*02f0*/  LEA R19, R18, UR4, 0x2 ;  /* 0x0000000412137c11 */ /* 0x000fe2000f8e10ff */
[----:B------:R-:W-:Y:S01]  /*0300*/  IMAD.IADD R12, R17, 0x1, R12 ;  /* 0x00000001110c7824 */ /* 0x000fe200078e020c */
[----:B------:R-:W-:Y:S02]  /*0310*/  LEA R20, R20, UR4, 0x2 ;  /* 0x0000000414147c11 */ /* 0x000fe4000f8e10ff */
[----:B------:R-:W-:Y:S02]  /*0320*/  LEA R21, R22, UR4, 0x2 ;  /* 0x0000000416157c11 */ /* 0x000fe4000f8e10ff */
[----:B------:R-:W-:Y:S02]  /*0330*/  LEA R24, R24, UR4, 0x2 ;  /* 0x0000000418187c11 */ /* 0x000fe4000f8e10ff */
[----:B------:R-:W-:Y:S02]  /*0340*/  LEA R12, R12, UR4, 0x2 ;  /* 0x000000040c0c7c11 */ /* 0x000fe4000f8e10ff */
[----:B------:R-:W-:-:S02]  /*0350*/  SHF.R.U32.HI R0, RZ, 0x4, R0 ;  /* 0x00000004ff007819 */ /* 0x000fc40000011600 */
[----:B------:R-:W-:Y:S01]  /*0360*/  ISETP.GE.AND P0, PT, R3, 0x18000, PT ;  /* 0x000180000300780c */ /* 0x000fe20003f06270 */
[----:B--2---:R-:W-:Y:S04]  /*0370*/  STS [R19], R4 ;  /* 0x0000000413007388 */ /* 0x004fe80000000800 */
[----:B------:R1:W-:Y:S04]  /*0380*/  STS [R20+0x100], R5 ;  /* 0x0001000514007388 */ /* 0x0003e80000000800 */
[----:B------:R2:W-:Y:S04]  /*0390*/  STS [R21+0x200], R6 ;  /* 0x0002000615007388 */ /* 0x0005e80000000800 */
[----:B------:R4:W-:Y:S01]  /*03a0*/  STS [R24+0x300], R7 ;  /* 0x0003000718007388 */ /* 0x0009e20000000800 */
[----:B-1----:R-:W1:Y:S03]  /*03b0*/  LDC.64 R4, c[0x0][0x218] ;  /* 0x00008600ff047b82 */ /* 0x002e660000000a00 */
[----:B---3--:R-:W-:Y:S01]  /*03c0*/  STS [R19+0x80], R8 ;  /* 0x0000800813007388 */ /* 0x008fe20000000800 */
[----:B--2---:R-:W-:-:S03]  /*03d0*/  SHF.R.S32.HI R6, RZ, 0x1f, R3 ;  /* 0x0000001fff067819 */ /* 0x004fc60000011403 */
[----:B------:R-:W-:Y:S01]  /*03e0*/  STS [R20+0x180], R9 ;  /* 0x0001800914007388 */ /* 0x000fe20000000800 */
[----:B------:R-:W-:-:S03]  /*03f0*/  LEA.HI R6, R6, R3, RZ, 0x8 ;  /* 0x0000000306067211 */ /* 0x000fc600078f40ff */
[----:B------:R-:W-:Y:S01]  /*0400*/  STS [R21+0x280], R10 ;  /* 0x0002800a15007388 */ /* 0x000fe20000000800 */
[----:B----4-:R-:W-:Y:S01]  /*0410*/  SGXT.U32 R7, R0, 0x3 ;  /* 0x000000030007781a */ /* 0x010fe20000000000 */
[C---:B------:R-:W-:Y:S02]  /*0420*/  IMAD.SHL.U32 R0, R6.reuse, 0x10, RZ ;  /* 0x0000001006007824 */ /* 0x040fe400078e00ff */
[----:B------:R-:W-:Y:S01]  /*0430*/  STS [R24+0x380], R11 ;  /* 0x0003800b18007388 */ /* 0x000fe20000000800 */
[----:B------:R-:W-:Y:S02]  /*0440*/  LOP3.LUT R6, R6, 0xffffff00, RZ, 0xc0, !PT ;  /* 0xffffff0006067812 */ /* 0x000fe400078ec0ff */
[----:B------:R-:W-:Y:S01]  /*0450*/  LOP3.LUT R7, R2, R7, RZ, 0xfc, !PT ;  /* 0x0000000702077212 */ /* 0x000fe200078efcff */
[----:B------:R-:W-:Y:S01]  /*0460*/  BAR.SYNC.DEFER_BLOCKING 0x0 ;  /* 0x0000000000007b1d */ /* 0x000fe20000010000 */
[----:B------:R-:W-:Y:S02]  /*0470*/  LOP3.LUT R0, R0, 0xfffff000, RZ, 0xc0, !PT ;  /* 0xfffff00000007812 */ /* 0x000fe400078ec0ff */
[----:B------:R-:W-:-:S02]  /*0480*/  LOP3.LUT R2, R17, 0x200, RZ, 0xfc, !PT ;  /* 0x0000020011027812 */ /* 0x000fc400078efcff */
[----:B------:R-:W-:Y:S02]  /*0490*/  IADD3 R6, R0, R3, -R6 ;  /* 0x0000000300067210 */ /* 0x000fe40007ffe806 */
[C---:B------:R-:W-:Y:S02]  /*04a0*/  LOP3.LUT R0, R7.reuse, 0x8, RZ, 0xfc, !PT ;  /* 0x0000000807007812 */ /* 0x040fe400078efcff */
[----:B------:R-:W-:Y:S01]  /*04b0*/  SHF.R.U32.HI R2, RZ, 0x4, R2 ;  /* 0x00000004ff027819 */ /* 0x000fe20000011602 */
[C---:B------:R-:W-:Y:S01]  /*04c0*/  IMAD R3, R7.reuse, 0x100, R6 ;  /* 0x0000010007037824 */ /* 0x040fe200078e0206 */
[----:B------:R-:W-:Y:S02]  /*04d0*/  ISETP.LT.AND P1, PT, R7, 0x10, !P0 ;  /* 0x000000100700780c */ /* 0x000fe40004721270 */
[----:B------:R-:W-:Y:S02]  /*04e0*/  ISETP.LT.AND P0, PT, R0, 0x10, !P0 ;  /* 0x000000100000780c */ /* 0x000fe40004701270 */
[----:B------:R-:W-:-:S05]  /*04f0*/  LOP3.LUT R2, R2, 0x3c, RZ, 0xc0, !PT ;  /* 0x0000003c02027812 */ /* 0x000fca00078ec0ff */
[----:B------:R-:W-:Y:S02]  /*0500*/  IMAD.IADD R17, R17, 0x1, R2 ;  /* 0x0000000111117824 */ /* 0x000fe400078e0202 */
[----:B-1----:R-:W-:Y:S01]  /*0510*/  IMAD.WIDE R2, R3, 0x4, R4 ;  /* 0x0000000403027825 */ /* 0x002fe200078e0204 */
[----:B------:R-:W1:Y:S02]  /*0520*/  LDS.128 R12, [R12] ;  /* 0x000000000c0c7984 */ /* 0x000e640000000c00 */
[----:B------:R-:W-:Y:S02]  /*0530*/  LEA R17, R17, UR4, 0x2 ;  /* 0x0000000411117c11 */ /* 0x000fe4000f8e10ff */
[----:B-1----:R1:W-:Y:S01]  /*0540*/  @P1 STG.E.128 desc[UR6][R2.64], R12 ;  /* 0x0000000c02001986 */ /* 0x0023e2000c101d06 */
[----:B------:R-:W-:Y:S05]  /*0550*/  @!P0 EXIT ;  /* 0x000000000000894d */ /* 0x000fea0003800000 */
[----:B------:R-:W0:Y:S01]  /*0560*/  LDS.128 R16, [R17+0x800] ;  /* 0x0008000011107984 */ /* 0x000e220000000c00 */
[----:B-1----:R-:W-:-:S04]  /*0570*/  IMAD R3, R0, 0x100, R6 ;  /* 0x0000010000037824 */ /* 0x002fc800078e0206 */
[----:B------:R-:W-:-:S05]  /*0580*/  IMAD.WIDE R4, R3, 0x4, R4 ;  /* 0x0000000403047825 */ /* 0x000fca00078e0204 */
[----:B0-----:R-:W-:Y:S01]  /*0590*/  STG.E.128 desc[UR6][R4.64], R16 ;  /* 0x0000001004007986 */ /* 0x001fe2000c101d06 */
[----:B------:R-:W-:Y:S05]  /*05a0*/  EXIT ;  /* 0x000000000000794d */ /* 0x000fea0003800000 */
.L_x_0:
[----:B------:R-:W-:-:S00]  /*05b0*/  BRA `(.L_x_0) ;  /* 0xfffffffc00fc7947 */ /* 0x000fc0000383ffff */
[----:B------:R-:W-:-:S00]  /*05c0*/  NOP ;  /* 0x0000000000007918 */ /* 0x000fc00000000000 */
        /* <DEDUP_REMOVED lines=11> */
.L_x_1:


//--------------------- .nv.shared.triton_poi_fused_12 --------------------------
	.section	.nv.shared.triton_poi_fused_12,"aw",@nobits
	.sectionflags	@""
	.align	16
	.zero		1024


//--------------------- .nv.constant0.triton_poi_fused_12 --------------------------
	.section	.nv.constant0.triton_poi_fused_12,"a",@progbits
	.sectionflags	@""
	.align	4
.nv.constant0.triton_poi_fused_12:
	.zero		552
